//
// Generated by NVIDIA NVVM Compiler
//
// Compiler Build ID: CL-36424714
// Cuda compilation tools, release 13.0, V13.0.88
// Based on NVVM 20.0.0
//

.version 9.0
.target sm_100
.address_size 64

	// .globl	_Z7kernel1PfS_i
// _ZZ7kernel1PfS_iE6s_data has been demoted
// _ZZ7kernel2PfS_iE6s_data has been demoted
// _ZZ7kernel3PfS_iE6s_data has been demoted

.visible .entry _Z7kernel1PfS_i(
	.param .u64 .ptr .align 1 _Z7kernel1PfS_i_param_0,
	.param .u64 .ptr .align 1 _Z7kernel1PfS_i_param_1,
	.param .u32 _Z7kernel1PfS_i_param_2
)
{
	.reg .pred 	%p<8>;
	.reg .b32 	%r<18>;
	.reg .b32 	%f<6>;
	.reg .b64 	%rd<9>;
	// demoted variable
	.shared .align 4 .b8 _ZZ7kernel1PfS_iE6s_data[2048];
	ld.param.u64 	%rd1, [_Z7kernel1PfS_i_param_0];
	ld.param.u64 	%rd2, [_Z7kernel1PfS_i_param_1];
	ld.param.u32 	%r8, [_Z7kernel1PfS_i_param_2];
	mov.u32 	%r1, %tid.x;
	mov.u32 	%r2, %ctaid.x;
	mov.u32 	%r3, %ntid.x;
	mad.lo.s32 	%r4, %r2, %r3, %r1;
	setp.ge.u32 	%p1, %r4, %r8;
	shl.b32 	%r9, %r1, 2;
	mov.u32 	%r10, _ZZ7kernel1PfS_iE6s_data;
	add.s32 	%r5, %r10, %r9;
	@%p1 bra 	$L__BB0_2;
	cvta.to.global.u64 	%rd3, %rd1;
	mul.wide.u32 	%rd4, %r4, 4;
	add.s64 	%rd5, %rd3, %rd4;
	ld.global.f32 	%f1, [%rd5];
	st.shared.f32 	[%r5], %f1;
$L__BB0_2:
	bar.sync 	0;
	setp.lt.u32 	%p2, %r3, 2;
	@%p2 bra 	$L__BB0_7;
	mov.b32 	%r17, 1;
$L__BB0_4:
	shl.b32 	%r7, %r17, 1;
	add.s32 	%r12, %r7, -1;
	and.b32  	%r13, %r12, %r1;
	setp.ne.s32 	%p3, %r13, 0;
	add.s32 	%r14, %r17, %r4;
	setp.ge.u32 	%p4, %r14, %r8;
	or.pred  	%p5, %p4, %p3;
	@%p5 bra 	$L__BB0_6;
	shl.b32 	%r15, %r17, 2;
	add.s32 	%r16, %r5, %r15;
	ld.shared.f32 	%f2, [%r16];
	ld.shared.f32 	%f3, [%r5];
	add.f32 	%f4, %f2, %f3;
	st.shared.f32 	[%r5], %f4;
$L__BB0_6:
	bar.sync 	0;
	setp.lt.u32 	%p6, %r7, %r3;
	mov.u32 	%r17, %r7;
	@%p6 bra 	$L__BB0_4;
$L__BB0_7:
	setp.ne.s32 	%p7, %r1, 0;
	@%p7 bra 	$L__BB0_9;
	ld.shared.f32 	%f5, [_ZZ7kernel1PfS_iE6s_data];
	cvta.to.global.u64 	%rd6, %rd2;
	mul.wide.u32 	%rd7, %r2, 4;
	add.s64 	%rd8, %rd6, %rd7;
	st.global.f32 	[%rd8], %f5;
$L__BB0_9:
	ret;

}
	// .globl	_Z7kernel2PfS_i
.visible .entry _Z7kernel2PfS_i(
	.param .u64 .ptr .align 1 _Z7kernel2PfS_i_param_0,
	.param .u64 .ptr .align 1 _Z7kernel2PfS_i_param_1,
	.param .u32 _Z7kernel2PfS_i_param_2
)
{
	.reg .pred 	%p<7>;
	.reg .b32 	%r<23>;
	.reg .b32 	%f<6>;
	.reg .b64 	%rd<9>;
	// demoted variable
	.shared .align 4 .b8 _ZZ7kernel2PfS_iE6s_data[2048];
	ld.param.u64 	%rd1, [_Z7kernel2PfS_i_param_0];
	ld.param.u64 	%rd2, [_Z7kernel2PfS_i_param_1];
	ld.param.u32 	%r11, [_Z7kernel2PfS_i_param_2];
	mov.u32 	%r1, %tid.x;
	mov.u32 	%r2, %ctaid.x;
	mov.u32 	%r3, %ntid.x;
	mul.lo.s32 	%r4, %r2, %r3;
	add.s32 	%r5, %r4, %r1;
	setp.ge.u32 	%p1, %r5, %r11;
	@%p1 bra 	$L__BB1_2;
	cvta.to.global.u64 	%rd3, %rd1;
	mul.wide.u32 	%rd4, %r5, 4;
	add.s64 	%rd5, %rd3, %rd4;
	ld.global.f32 	%f1, [%rd5];
	shl.b32 	%r12, %r1, 2;
	mov.u32 	%r13, _ZZ7kernel2PfS_iE6s_data;
	add.s32 	%r14, %r13, %r12;
	st.shared.f32 	[%r14], %f1;
$L__BB1_2:
	bar.sync 	0;
	setp.lt.u32 	%p2, %r3, 2;
	@%p2 bra 	$L__BB1_8;
	shl.b32 	%r6, %r1, 1;
	mov.b32 	%r22, 1;
$L__BB1_4:
	mul.lo.s32 	%r8, %r22, %r6;
	add.s32 	%r9, %r8, %r22;
	setp.ge.u32 	%p3, %r9, %r3;
	@%p3 bra 	$L__BB1_7;
	add.s32 	%r16, %r9, %r4;
	setp.ge.u32 	%p4, %r16, %r11;
	@%p4 bra 	$L__BB1_7;
	shl.b32 	%r17, %r9, 2;
	mov.u32 	%r18, _ZZ7kernel2PfS_iE6s_data;
	add.s32 	%r19, %r18, %r17;
	ld.shared.f32 	%f2, [%r19];
	shl.b32 	%r20, %r8, 2;
	add.s32 	%r21, %r18, %r20;
	ld.shared.f32 	%f3, [%r21];
	add.f32 	%f4, %f2, %f3;
	st.shared.f32 	[%r21], %f4;
$L__BB1_7:
	bar.sync 	0;
	shl.b32 	%r22, %r22, 1;
	setp.lt.u32 	%p5, %r22, %r3;
	@%p5 bra 	$L__BB1_4;
$L__BB1_8:
	setp.ne.s32 	%p6, %r1, 0;
	@%p6 bra 	$L__BB1_10;
	ld.shared.f32 	%f5, [_ZZ7kernel2PfS_iE6s_data];
	cvta.to.global.u64 	%rd6, %rd2;
	mul.wide.u32 	%rd7, %r2, 4;
	add.s64 	%rd8, %rd6, %rd7;
	st.global.f32 	[%rd8], %f5;
$L__BB1_10:
	ret;

}
	// .globl	_Z7kernel3PfS_i
.visible .entry _Z7kernel3PfS_i(
	.param .u64 .ptr .align 1 _Z7kernel3PfS_i_param_0,
	.param .u64 .ptr .align 1 _Z7kernel3PfS_i_param_1,
	.param .u32 _Z7kernel3PfS_i_param_2
)
{
	.reg .pred 	%p<8>;
	.reg .b32 	%r<15>;
	.reg .b32 	%f<6>;
	.reg .b64 	%rd<9>;
	// demoted variable
	.shared .align 4 .b8 _ZZ7kernel3PfS_iE6s_data[2048];
	ld.param.u64 	%rd1, [_Z7kernel3PfS_i_param_0];
	ld.param.u64 	%rd2, [_Z7kernel3PfS_i_param_1];
	ld.param.u32 	%r8, [_Z7kernel3PfS_i_param_2];
	mov.u32 	%r1, %tid.x;
	mov.u32 	%r2, %ctaid.x;
	mov.u32 	%r14, %ntid.x;
	mad.lo.s32 	%r4, %r2, %r14, %r1;
	setp.ge.u32 	%p1, %r4, %r8;
	shl.b32 	%r9, %r1, 2;
	mov.u32 	%r10, _ZZ7kernel3PfS_iE6s_data;
	add.s32 	%r5, %r10, %r9;
	@%p1 bra 	$L__BB2_2;
	cvta.to.global.u64 	%rd3, %rd1;
	mul.wide.u32 	%rd4, %r4, 4;
	add.s64 	%rd5, %rd3, %rd4;
	ld.global.f32 	%f1, [%rd5];
	st.shared.f32 	[%r5], %f1;
$L__BB2_2:
	bar.sync 	0;
	setp.lt.u32 	%p2, %r14, 2;
	@%p2 bra 	$L__BB2_6;
$L__BB2_3:
	shr.u32 	%r7, %r14, 1;
	setp.ge.u32 	%p3, %r1, %r7;
	add.s32 	%r11, %r7, %r4;
	setp.ge.u32 	%p4, %r11, %r8;
	or.pred  	%p5, %p3, %p4;
	@%p5 bra 	$L__BB2_5;
	shl.b32 	%r12, %r7, 2;
	add.s32 	%r13, %r5, %r12;
	ld.shared.f32 	%f2, [%r13];
	ld.shared.f32 	%f3, [%r5];
	add.f32 	%f4, %f2, %f3;
	st.shared.f32 	[%r5], %f4;
$L__BB2_5:
	bar.sync 	0;
	setp.gt.u32 	%p6, %r14, 3;
	mov.u32 	%r14, %r7;
	@%p6 bra 	$L__BB2_3;
$L__BB2_6:
	setp.ne.s32 	%p7, %r1, 0;
	@%p7 bra 	$L__BB2_8;
	ld.shared.f32 	%f5, [_ZZ7kernel3PfS_iE6s_data];
	cvta.to.global.u64 	%rd6, %rd2;
	mul.wide.u32 	%rd7, %r2, 4;
	add.s64 	%rd8, %rd6, %rd7;
	st.global.f32 	[%rd8], %f5;
$L__BB2_8:
	ret;

}


// ===== COMPILED SASS (sm_100) =====

	.target	sm_100

	.elftype	@"ET_EXEC"


//--------------------- .note.nv.tkinfo           --------------------------
	.section	.note.nv.tkinfo,"",@"SHT_NOTE"
	.sectionflags	@"SHF_NOTE_NV_TKINFO"
	.tkinfo
        /*0018*/ 	.word	0x00000002
        /*0030*/ 	.string	""
        /*0030*/ 	.string	"ptxas"
        /*0030*/ 	.string	"Cuda compilation tools, release 13.0, V13.0.88"
        /*0030*/ 	.string	"Build cuda_13.0.r13.0/compiler.36424714_0"
        /*0030*/ 	.string	"-arch sm_100 -m 64 "



//--------------------- .note.nv.cuinfo           --------------------------
	.section	.note.nv.cuinfo,"",@"SHT_NOTE"
	.sectionflags	@"SHF_NOTE_NV_CUINFO"
        /*0018*/ 	.short	0x0002
        /*001a*/ 	.short	0x0064
        /*001c*/ 	.short	0x0082
	.zero		2


//--------------------- .nv.info                  --------------------------
	.section	.nv.info,"",@"SHT_CUDA_INFO"
	.align	4


	//----- nvinfo : EIATTR_REGCOUNT
	.align		4
        /*0000*/ 	.byte	0x04, 0x2f
        /*0002*/ 	.short	(.L_1 - .L_0)
	.align		4
.L_0:
        /*0004*/ 	.word	index@(_Z7kernel1PfS_i)
        /*0008*/ 	.word	0x0000000c


	//----- nvinfo : EIATTR_FRAME_SIZE
	.align		4
.L_1:
        /*000c*/ 	.byte	0x04, 0x11
        /*000e*/ 	.short	(.L_3 - .L_2)
	.align		4
.L_2:
        /*0010*/ 	.word	index@(_Z7kernel1PfS_i)
        /*0014*/ 	.word	0x00000000


	//----- nvinfo : EIATTR_REGCOUNT
	.align		4
.L_3:
        /*0018*/ 	.byte	0x04, 0x2f
        /*001a*/ 	.short	(.L_5 - .L_4)
	.align		4
.L_4:
        /*001c*/ 	.word	index@(_Z7kernel2PfS_i)
        /*0020*/ 	.word	0x0000000c


	//----- nvinfo : EIATTR_FRAME_SIZE
	.align		4
.L_5:
        /*0024*/ 	.byte	0x04, 0x11
        /*0026*/ 	.short	(.L_7 - .L_6)
	.align		4
.L_6:
        /*0028*/ 	.word	index@(_Z7kernel2PfS_i)
        /*002c*/ 	.word	0x00000000


	//----- nvinfo : EIATTR_REGCOUNT
	.align		4
.L_7:
        /*0030*/ 	.byte	0x04, 0x2f
        /*0032*/ 	.short	(.L_9 - .L_8)
	.align		4
.L_8:
        /*0034*/ 	.word	index@(_Z7kernel3PfS_i)
        /*0038*/ 	.word	0x0000000c


	//----- nvinfo : EIATTR_FRAME_SIZE
	.align		4
.L_9:
        /*003c*/ 	.byte	0x04, 0x11
        /*003e*/ 	.short	(.L_11 - .L_10)
	.align		4
.L_10:
        /*0040*/ 	.word	index@(_Z7kernel3PfS_i)
        /*0044*/ 	.word	0x00000000


	//----- nvinfo : EIATTR_MIN_STACK_SIZE
	.align		4
.L_11:
        /*0048*/ 	.byte	0x04, 0x12
        /*004a*/ 	.short	(.L_13 - .L_12)
	.align		4
.L_12:
        /*004c*/ 	.word	index@(_Z7kernel3PfS_i)
        /*0050*/ 	.word	0x00000000


	//----- nvinfo : EIATTR_MIN_STACK_SIZE
	.align		4
.L_13:
        /*0054*/ 	.byte	0x04, 0x12
        /*0056*/ 	.short	(.L_15 - .L_14)
	.align		4
.L_14:
        /*0058*/ 	.word	index@(_Z7kernel2PfS_i)
        /*005c*/ 	.word	0x00000000


	//----- nvinfo : EIATTR_MIN_STACK_SIZE
	.align		4
.L_15:
        /*0060*/ 	.byte	0x04, 0x12
        /*0062*/ 	.short	(.L_17 - .L_16)
	.align		4
.L_16:
        /*0064*/ 	.word	index@(_Z7kernel1PfS_i)
        /*0068*/ 	.word	0x00000000
.L_17:


//--------------------- .nv.compat                --------------------------
	.section	.nv.compat,"",@"SHT_CUDA_COMPAT_INFO"
	.align	4
        /*0000*/ 	.byte	0x02, 0x09, 0x00, 0x00, 0x02, 0x02, 0x01, 0x00, 0x02, 0x05, 0x05, 0x00, 0x03, 0x07, 0x01, 0x01
        /*0010*/ 	.byte	0x02, 0x03, 0x00, 0x00, 0x02, 0x06, 0x01, 0x00, 0x04, 0x0b, 0x08, 0x00, 0x09, 0x00, 0x00, 0x00
        /*0020*/ 	.byte	0x00, 0x00, 0x00, 0x00


//--------------------- .nv.info._Z7kernel3PfS_i  --------------------------
	.section	.nv.info._Z7kernel3PfS_i,"",@"SHT_CUDA_INFO"
	.sectionflags	@""
	.align	4


	//----- nvinfo : EIATTR_CUDA_API_VERSION
	.align		4
        /*0000*/ 	.byte	0x04, 0x37
        /*0002*/ 	.short	(.L_19 - .L_18)
.L_18:
        /*0004*/ 	.word	0x00000082


	//----- nvinfo : EIATTR_KPARAM_INFO
	.align		4
.L_19:
        /*0008*/ 	.byte	0x04, 0x17
        /*000a*/ 	.short	(.L_21 - .L_20)
.L_20:
        /*000c*/ 	.word	0x00000000
        /*0010*/ 	.short	0x0002
        /*0012*/ 	.short	0x0010
        /*0014*/ 	.byte	0x00, 0xf0, 0x11, 0x00


	//----- nvinfo : EIATTR_KPARAM_INFO
	.align		4
.L_21:
        /*0018*/ 	.byte	0x04, 0x17
        /*001a*/ 	.short	(.L_23 - .L_22)
.L_22:
        /*001c*/ 	.word	0x00000000
        /*0020*/ 	.short	0x0001
        /*0022*/ 	.short	0x0008
        /*0024*/ 	.byte	0x00, 0xf5, 0x21, 0x00


	//----- nvinfo : EIATTR_KPARAM_INFO
	.align		4
.L_23:
        /*0028*/ 	.byte	0x04, 0x17
        /*002a*/ 	.short	(.L_25 - .L_24)
.L_24:
        /*002c*/ 	.word	0x00000000
        /*0030*/ 	.short	0x0000
        /*0032*/ 	.short	0x0000
        /*0034*/ 	.byte	0x00, 0xf5, 0x21, 0x00


	//----- nvinfo : EIATTR_SPARSE_MMA_MASK
	.align		4
.L_25:
        /*0038*/ 	.byte	0x03, 0x50
        /*003a*/ 	.short	0x0000


	//----- nvinfo : EIATTR_MAXREG_COUNT
	.align		4
        /*003c*/ 	.byte	0x03, 0x1b
        /*003e*/ 	.short	0x00ff


	//----- nvinfo : EIATTR_NUM_BARRIERS
	.align		4
        /*0040*/ 	.byte	0x02, 0x4c
        /*0042*/ 	.byte	0x01
	.zero		1


	//----- nvinfo : EIATTR_MERCURY_ISA_VERSION
	.align		4
        /*0044*/ 	.byte	0x03, 0x5f
        /*0046*/ 	.short	0x0101


	//----- nvinfo : EIATTR_VRC_CTA_INIT_COUNT
	.align		4
        /*0048*/ 	.byte	0x02, 0x4a
	.zero		1
	.zero		1


	//----- nvinfo : EIATTR_EXIT_INSTR_OFFSETS
	.align		4
        /*004c*/ 	.byte	0x04, 0x1c
        /*004e*/ 	.short	(.L_27 - .L_26)


	//   ....[0]....
.L_26:
        /*0050*/ 	.word	0x00000240


	//   ....[1]....
        /*0054*/ 	.word	0x000002c0


	//----- nvinfo : EIATTR_CBANK_PARAM_SIZE
	.align		4
.L_27:
        /*0058*/ 	.byte	0x03, 0x19
        /*005a*/ 	.short	0x0014


	//----- nvinfo : EIATTR_PARAM_CBANK
	.align		4
        /*005c*/ 	.byte	0x04, 0x0a
        /*005e*/ 	.short	(.L_29 - .L_28)
	.align		4
.L_28:
        /*0060*/ 	.word	index@(.nv.constant0._Z7kernel3PfS_i)
        /*0064*/ 	.short	0x0380
        /*0066*/ 	.short	0x0014


	//----- nvinfo : EIATTR_SW_WAR
	.align		4
.L_29:
        /*0068*/ 	.byte	0x04, 0x36
        /*006a*/ 	.short	(.L_31 - .L_30)
.L_30:
        /*006c*/ 	.word	0x00000008
.L_31:


//--------------------- .nv.info._Z7kernel2PfS_i  --------------------------
	.section	.nv.info._Z7kernel2PfS_i,"",@"SHT_CUDA_INFO"
	.sectionflags	@""
	.align	4


	//----- nvinfo : EIATTR_CUDA_API_VERSION
	.align		4
        /*0000*/ 	.byte	0x04, 0x37
        /*0002*/ 	.short	(.L_33 - .L_32)
.L_32:
        /*0004*/ 	.word	0x00000082


	//----- nvinfo : EIATTR_KPARAM_INFO
	.align		4
.L_33:
        /*0008*/ 	.byte	0x04, 0x17
        /*000a*/ 	.short	(.L_35 - .L_34)
.L_34:
        /*000c*/ 	.word	0x00000000
        /*0010*/ 	.short	0x0002
        /*0012*/ 	.short	0x0010
        /*0014*/ 	.byte	0x00, 0xf0, 0x11, 0x00


	//----- nvinfo : EIATTR_KPARAM_INFO
	.align		4
.L_35:
        /*0018*/ 	.byte	0x04, 0x17
        /*001a*/ 	.short	(.L_37 - .L_36)
.L_36:
        /*001c*/ 	.word	0x00000000
        /*0020*/ 	.short	0x0001
        /*0022*/ 	.short	0x0008
        /*0024*/ 	.byte	0x00, 0xf5, 0x21, 0x00


	//----- nvinfo : EIATTR_KPARAM_INFO
	.align		4
.L_37:
        /*0028*/ 	.byte	0x04, 0x17
        /*002a*/ 	.short	(.L_39 - .L_38)
.L_38:
        /*002c*/ 	.word	0x00000000
        /*0030*/ 	.short	0x0000
        /*0032*/ 	.short	0x0000
        /*0034*/ 	.byte	0x00, 0xf5, 0x21, 0x00


	//----- nvinfo : EIATTR_SPARSE_MMA_MASK
	.align		4
.L_39:
        /*0038*/ 	.byte	0x03, 0x50
        /*003a*/ 	.short	0x0000


	//----- nvinfo : EIATTR_MAXREG_COUNT
	.align		4
        /*003c*/ 	.byte	0x03, 0x1b
        /*003e*/ 	.short	0x00ff


	//----- nvinfo : EIATTR_NUM_BARRIERS
	.align		4
        /*0040*/ 	.byte	0x02, 0x4c
        /*0042*/ 	.byte	0x01
	.zero		1


	//----- nvinfo : EIATTR_MERCURY_ISA_VERSION
	.align		4
        /*0044*/ 	.byte	0x03, 0x5f
        /*0046*/ 	.short	0x0101


	//----- nvinfo : EIATTR_VRC_CTA_INIT_COUNT
	.align		4
        /*0048*/ 	.byte	0x02, 0x4a
	.zero		1
	.zero		1


	//----- nvinfo : EIATTR_EXIT_INSTR_OFFSETS
	.align		4
        /*004c*/ 	.byte	0x04, 0x1c
        /*004e*/ 	.short	(.L_41 - .L_40)


	//   ....[0]....
.L_40:
        /*0050*/ 	.word	0x00000300


	//   ....[1]....
        /*0054*/ 	.word	0x00000380


	//----- nvinfo : EIATTR_CRS_STACK_SIZE
	.align		4
.L_41:
        /*0058*/ 	.byte	0x04, 0x1e
        /*005a*/ 	.short	(.L_43 - .L_42)
.L_42:
        /*005c*/ 	.word	0x00000000


	//----- nvinfo : EIATTR_CBANK_PARAM_SIZE
	.align		4
.L_43:
        /*0060*/ 	.byte	0x03, 0x19
        /*0062*/ 	.short	0x0014


	//----- nvinfo : EIATTR_PARAM_CBANK
	.align		4
        /*0064*/ 	.byte	0x04, 0x0a
        /*0066*/ 	.short	(.L_45 - .L_44)
	.align		4
.L_44:
        /*0068*/ 	.word	index@(.nv.constant0._Z7kernel2PfS_i)
        /*006c*/ 	.short	0x0380
        /*006e*/ 	.short	0x0014


	//----- nvinfo : EIATTR_SW_WAR
	.align		4
.L_45:
        /*0070*/ 	.byte	0x04, 0x36
        /*0072*/ 	.short	(.L_47 - .L_46)
.L_46:
        /*0074*/ 	.word	0x00000008
.L_47:


//--------------------- .nv.info._Z7kernel1PfS_i  --------------------------
	.section	.nv.info._Z7kernel1PfS_i,"",@"SHT_CUDA_INFO"
	.sectionflags	@""
	.align	4


	//----- nvinfo : EIATTR_CUDA_API_VERSION
	.align		4
        /*0000*/ 	.byte	0x04, 0x37
        /*0002*/ 	.short	(.L_49 - .L_48)
.L_48:
        /*0004*/ 	.word	0x00000082


	//----- nvinfo : EIATTR_KPARAM_INFO
	.align		4
.L_49:
        /*0008*/ 	.byte	0x04, 0x17
        /*000a*/ 	.short	(.L_51 - .L_50)
.L_50:
        /*000c*/ 	.word	0x00000000
        /*0010*/ 	.short	0x0002
        /*0012*/ 	.short	0x0010
        /*0014*/ 	.byte	0x00, 0xf0, 0x11, 0x00


	//----- nvinfo : EIATTR_KPARAM_INFO
	.align		4
.L_51:
        /*0018*/ 	.byte	0x04, 0x17
        /*001a*/ 	.short	(.L_53 - .L_52)
.L_52:
        /*001c*/ 	.word	0x00000000
        /*0020*/ 	.short	0x0001
        /*0022*/ 	.short	0x0008
        /*0024*/ 	.byte	0x00, 0xf5, 0x21, 0x00


	//----- nvinfo : EIATTR_KPARAM_INFO
	.align		4
.L_53:
        /*0028*/ 	.byte	0x04, 0x17
        /*002a*/ 	.short	(.L_55 - .L_54)
.L_54:
        /*002c*/ 	.word	0x00000000
        /*0030*/ 	.short	0x0000
        /*0032*/ 	.short	0x0000
        /*0034*/ 	.byte	0x00, 0xf5, 0x21, 0x00


	//----- nvinfo : EIATTR_SPARSE_MMA_MASK
	.align		4
.L_55:
        /*0038*/ 	.byte	0x03, 0x50
        /*003a*/ 	.short	0x0000


	//----- nvinfo : EIATTR_MAXREG_COUNT
	.align		4
        /*003c*/ 	.byte	0x03, 0x1b
        /*003e*/ 	.short	0x00ff


	//----- nvinfo : EIATTR_NUM_BARRIERS
	.align		4
        /*0040*/ 	.byte	0x02, 0x4c
        /*0042*/ 	.byte	0x01
	.zero		1


	//----- nvinfo : EIATTR_MERCURY_ISA_VERSION
	.align		4
        /*0044*/ 	.byte	0x03, 0x5f
        /*0046*/ 	.short	0x0101


	//----- nvinfo : EIATTR_VRC_CTA_INIT_COUNT
	.align		4
        /*0048*/ 	.byte	0x02, 0x4a
	.zero		1
	.zero		1


	//----- nvinfo : EIATTR_EXIT_INSTR_OFFSETS
	.align		4
        /*004c*/ 	.byte	0x04, 0x1c
        /*004e*/ 	.short	(.L_57 - .L_56)


	//   ....[0]....
.L_56:
        /*0050*/ 	.word	0x00000250


	//   ....[1]....
        /*0054*/ 	.word	0x000002d0


	//----- nvinfo : EIATTR_CBANK_PARAM_SIZE
	.align		4
.L_57:
        /*0058*/ 	.byte	0x03, 0x19
        /*005a*/ 	.short	0x0014


	//----- nvinfo : EIATTR_PARAM_CBANK
	.align		4
        /*005c*/ 	.byte	0x04, 0x0a
        /*005e*/ 	.short	(.L_59 - .L_58)
	.align		4
.L_58:
        /*0060*/ 	.word	index@(.nv.constant0._Z7kernel1PfS_i)
        /*0064*/ 	.short	0x0380
        /*0066*/ 	.short	0x0014


	//----- nvinfo : EIATTR_SW_WAR
	.align		4
.L_59:
        /*0068*/ 	.byte	0x04, 0x36
        /*006a*/ 	.short	(.L_61 - .L_60)
.L_60:
        /*006c*/ 	.word	0x00000008
.L_61:


//--------------------- .nv.callgraph             --------------------------
	.section	.nv.callgraph,"",@"SHT_CUDA_CALLGRAPH"
	.align	4
	.sectionentsize	8
	.align		4
        /*0000*/ 	.word	0x00000000
	.align		4
        /*0004*/ 	.word	0xffffffff
	.align		4
        /*0008*/ 	.word	0x00000000
	.align		4
        /*000c*/ 	.word	0xfffffffe
	.align		4
        /*0010*/ 	.word	0x00000000
	.align		4
        /*0014*/ 	.word	0xfffffffd
	.align		4
        /*0018*/ 	.word	0x00000000
	.align		4
        /*001c*/ 	.word	0xfffffffc


//--------------------- .text._Z7kernel3PfS_i     --------------------------
	.section	.text._Z7kernel3PfS_i,"ax",@progbits
	.align	128
        .global         _Z7kernel3PfS_i
        .type           _Z7kernel3PfS_i,@function
        .size           _Z7kernel3PfS_i,(.L_x_13 - _Z7kernel3PfS_i)
        .other          _Z7kernel3PfS_i,@"STO_CUDA_ENTRY STV_DEFAULT"
_Z7kernel3PfS_i:
.text._Z7kernel3PfS_i:
[----:B------:R-:W-:Y:S01]  /*0000*/  LDC R1, c[0x0][0x37c] ;  /* 0x0000df00ff017b82 */ /* 0x000fe20000000800 */
[----:B------:R-:W0:Y:S01]  /*0010*/  S2R R6, SR_TID.X ;  /* 0x0000000000067919 */ /* 0x000e220000002100 */
[----:B------:R-:W0:Y:S01]  /*0020*/  LDCU UR8, c[0x0][0x360] ;  /* 0x00006c00ff0877ac */ /* 0x000e220008000800 */
[----:B------:R-:W0:Y:S01]  /*0030*/  S2R R7, SR_CTAID.X ;  /* 0x0000000000077919 */ /* 0x000e220000002500 */
[----:B------:R-:W1:Y:S01]  /*0040*/  LDCU UR4, c[0x0][0x390] ;  /* 0x00007200ff0477ac */ /* 0x000e620008000800 */
[----:B------:R-:W2:Y:S01]  /*0050*/  LDCU.64 UR6, c[0x0][0x358] ;  /* 0x00006b00ff0677ac */ /* 0x000ea20008000a00 */
[----:B0-----:R-:W-:-:S05]  /*0060*/  IMAD R5, R7, UR8, R6 ;  /* 0x0000000807057c24 */ /* 0x001fca000f8e0206 */
[----:B-1----:R-:W-:-:S13]  /*0070*/  ISETP.GE.U32.AND P0, PT, R5, UR4, PT ;  /* 0x0000000405007c0c */ /* 0x002fda000bf06070 */
[----:B------:R-:W0:Y:S02]  /*0080*/  @!P0 LDC.64 R2, c[0x0][0x380] ;  /* 0x0000e000ff028b82 */ /* 0x000e240000000a00 */
[----:B0-----:R-:W-:-:S06]  /*0090*/  @!P0 IMAD.WIDE.U32 R2, R5, 0x4, R2 ;  /* 0x0000000405028825 */ /* 0x001fcc00078e0002 */
[----:B--2---:R-:W2:Y:S01]  /*00a0*/  @!P0 LDG.E R3, desc[UR6][R2.64] ;  /* 0x0000000602038981 */ /* 0x004ea2000c1e1900 */
[----:B------:R-:W0:Y:S01]  /*00b0*/  S2UR UR5, SR_CgaCtaId ;  /* 0x00000000000579c3 */ /* 0x000e220000008800 */
[----:B------:R-:W-:Y:S01]  /*00c0*/  IMAD.U32 R4, RZ, RZ, UR8 ;  /* 0x00000008ff047e24 */ /* 0x000fe2000f8e00ff */
[----:B------:R-:W-:Y:S01]  /*00d0*/  UMOV UR4, 0x400 ;  /* 0x0000040000047882 */ /* 0x000fe20000000000 */
[----:B------:R-:W-:-:S03]  /*00e0*/  ISETP.NE.AND P1, PT, R6, RZ, PT ;  /* 0x000000ff0600720c */ /* 0x000fc60003f25270 */
[----:B------:R-:W-:Y:S01]  /*00f0*/  ISETP.GE.U32.AND P2, PT, R4, 0x2, PT ;  /* 0x000000020400780c */ /* 0x000fe20003f46070 */
[----:B0-----:R-:W-:-:S06]  /*0100*/  ULEA UR4, UR5, UR4, 0x18 ;  /* 0x0000000405047291 */ /* 0x001fcc000f8ec0ff */
[----:B------:R-:W-:-:S05]  /*0110*/  LEA R0, R6, UR4, 0x2 ;  /* 0x0000000406007c11 */ /* 0x000fca000f8e10ff */
[----:B--2---:R0:W-:Y:S01]  /*0120*/  @!P0 STS [R0], R3 ;  /* 0x0000000300008388 */ /* 0x0041e20000000800 */
[----:B------:R-:W-:Y:S06]  /*0130*/  BAR.SYNC.DEFER_BLOCKING 0x0 ;  /* 0x0000000000007b1d */ /* 0x000fec0000010000 */
[----:B------:R-:W-:Y:S05]  /*0140*/  @!P2 BRA `(.L_x_0) ;  /* 0x00000000003ca947 */ /* 0x000fea0003800000 */
[----:B------:R-:W1:Y:S01]  /*0150*/  LDCU UR4, c[0x0][0x390] ;  /* 0x00007200ff0477ac */ /* 0x000e620008000800 */
[----:B------:R-:W-:Y:S01]  /*0160*/  NOP ;  /* 0x0000000000007918 */ /* 0x000fe20000000000 */
.L_x_1:
[----:B------:R-:W-:-:S05]  /*0170*/  SHF.R.U32.HI R9, RZ, 0x1, R4 ;  /* 0x00000001ff097819 */ /* 0x000fca0000011604 */
[----:B------:R-:W-:-:S05]  /*0180*/  IMAD.IADD R2, R5, 0x1, R9 ;  /* 0x0000000105027824 */ /* 0x000fca00078e0209 */
[----:B-1----:R-:W-:-:S04]  /*0190*/  ISETP.GE.U32.AND P0, PT, R2, UR4, PT ;  /* 0x0000000402007c0c */ /* 0x002fc8000bf06070 */
[----:B------:R-:W-:-:S13]  /*01a0*/  ISETP.GE.U32.OR P0, PT, R6, R9, P0 ;  /* 0x000000090600720c */ /* 0x000fda0000706470 */
[----:B------:R-:W-:Y:S01]  /*01b0*/  @!P0 IMAD R2, R9, 0x4, R0 ;  /* 0x0000000409028824 */ /* 0x000fe200078e0200 */
[----:B0-----:R-:W-:Y:S05]  /*01c0*/  @!P0 LDS R3, [R0] ;  /* 0x0000000000038984 */ /* 0x001fea0000000800 */
[----:B------:R-:W0:Y:S02]  /*01d0*/  @!P0 LDS R2, [R2] ;  /* 0x0000000002028984 */ /* 0x000e240000000800 */
[----:B0-----:R-:W-:-:S05]  /*01e0*/  @!P0 FADD R3, R2, R3 ;  /* 0x0000000302038221 */ /* 0x001fca0000000000 */
[----:B------:R2:W-:Y:S01]  /*01f0*/  @!P0 STS [R0], R3 ;  /* 0x0000000300008388 */ /* 0x0005e20000000800 */
[----:B------:R-:W-:Y:S01]  /*0200*/  BAR.SYNC.DEFER_BLOCKING 0x0 ;  /* 0x0000000000007b1d */ /* 0x000fe20000010000 */
[----:B------:R-:W-:Y:S01]  /*0210*/  ISETP.GT.U32.AND P0, PT, R4, 0x3, PT ;  /* 0x000000030400780c */ /* 0x000fe20003f04070 */
[----:B------:R-:W-:-:S12]  /*0220*/  IMAD.MOV.U32 R4, RZ, RZ, R9 ;  /* 0x000000ffff047224 */ /* 0x000fd800078e0009 */
[----:B--2---:R-:W-:Y:S05]  /*0230*/  @P0 BRA `(.L_x_1) ;  /* 0xfffffffc00cc0947 */ /* 0x004fea000383ffff */
.L_x_0:
[----:B------:R-:W-:Y:S05]  /*0240*/  @P1 EXIT ;  /* 0x000000000000194d */ /* 0x000fea0003800000 */
[----:B------:R-:W1:Y:S01]  /*0250*/  S2UR UR5, SR_CgaCtaId ;  /* 0x00000000000579c3 */ /* 0x000e620000008800 */
[----:B------:R-:W-:-:S07]  /*0260*/  UMOV UR4, 0x400 ;  /* 0x0000040000047882 */ /* 0x000fce0000000000 */
[----:B0-----:R-:W0:Y:S01]  /*0270*/  LDC.64 R2, c[0x0][0x388] ;  /* 0x0000e200ff027b82 */ /* 0x001e220000000a00 */
[----:B-1----:R-:W-:Y:S01]  /*0280*/  ULEA UR4, UR5, UR4, 0x18 ;  /* 0x0000000405047291 */ /* 0x002fe2000f8ec0ff */
[----:B0-----:R-:W-:-:S08]  /*0290*/  IMAD.WIDE.U32 R2, R7, 0x4, R2 ;  /* 0x0000000407027825 */ /* 0x001fd000078e0002 */
[----:B------:R-:W0:Y:S04]  /*02a0*/  LDS R5, [UR4] ;  /* 0x00000004ff057984 */ /* 0x000e280008000800 */
[----:B0-----:R-:W-:Y:S01]  /*02b0*/  STG.E desc[UR6][R2.64], R5 ;  /* 0x0000000502007986 */ /* 0x001fe2000c101906 */
[----:B------:R-:W-:Y:S05]  /*02c0*/  EXIT ;  /* 0x000000000000794d */ /* 0x000fea0003800000 */
.L_x_2:
[----:B------:R-:W-:-:S00]  /*02d0*/  BRA `(.L_x_2) ;  /* 0xfffffffc00fc7947 */ /* 0x000fc0000383ffff */
[----:B------:R-:W-:-:S00]  /*02e0*/  NOP ;  /* 0x0000000000007918 */ /* 0x000fc00000000000 */
        /* <DEDUP_REMOVED lines=9> */
.L_x_13:


//--------------------- .text._Z7kernel2PfS_i     --------------------------
	.section	.text._Z7kernel2PfS_i,"ax",@progbits
	.align	128
        .global         _Z7kernel2PfS_i
        .type           _Z7kernel2PfS_i,@function
        .size           _Z7kernel2PfS_i,(.L_x_14 - _Z7kernel2PfS_i)
        .other          _Z7kernel2PfS_i,@"STO_CUDA_ENTRY STV_DEFAULT"
_Z7kernel2PfS_i:
.text._Z7kernel2PfS_i:
[----:B------:R-:W-:Y:S01]  /*0000*/  LDC R1, c[0x0][0x37c] ;  /* 0x0000df00ff017b82 */ /* 0x000fe20000000800 */
[----:B------:R-:W0:Y:S01]  /*0010*/  S2R R9, SR_CTAID.X ;  /* 0x0000000000097919 */ /* 0x000e220000002500 */
[----:B------:R-:W0:Y:S01]  /*0020*/  LDCU UR7, c[0x0][0x360] ;  /* 0x00006c00ff0777ac */ /* 0x000e220008000800 */
[----:B------:R-:W-:Y:S01]  /*0030*/  BSSY.RECONVERGENT B0, `(.L_x_3) ;  /* 0x0000010000007945 */ /* 0x000fe20003800200 */
[----:B------:R-:W1:Y:S01]  /*0040*/  S2R R7, SR_TID.X ;  /* 0x0000000000077919 */ /* 0x000e620000002100 */
[----:B------:R-:W2:Y:S01]  /*0050*/  LDCU UR4, c[0x0][0x390] ;  /* 0x00007200ff0477ac */ /* 0x000ea20008000800 */
[----:B------:R-:W3:Y:S01]  /*0060*/  LDCU.64 UR8, c[0x0][0x358] ;  /* 0x00006b00ff0877ac */ /* 0x000ee20008000a00 */
[----:B0-----:R-:W-:-:S04]  /*0070*/  IMAD R0, R9, UR7, RZ ;  /* 0x0000000709007c24 */ /* 0x001fc8000f8e02ff */
[----:B-1----:R-:W-:-:S05]  /*0080*/  IMAD.IADD R5, R0, 0x1, R7 ;  /* 0x0000000100057824 */ /* 0x002fca00078e0207 */
[----:B--2---:R-:W-:-:S13]  /*0090*/  ISETP.GE.U32.AND P0, PT, R5, UR4, PT ;  /* 0x0000000405007c0c */ /* 0x004fda000bf06070 */
[----:B---3--:R-:W-:Y:S05]  /*00a0*/  @P0 BRA `(.L_x_4) ;  /* 0x0000000000200947 */ /* 0x008fea0003800000 */
[----:B------:R-:W0:Y:S02]  /*00b0*/  LDC.64 R2, c[0x0][0x380] ;  /* 0x0000e000ff027b82 */ /* 0x000e240000000a00 */
[----:B0-----:R-:W-:-:S06]  /*00c0*/  IMAD.WIDE.U32 R2, R5, 0x4, R2 ;  /* 0x0000000405027825 */ /* 0x001fcc00078e0002 */
[----:B------:R-:W2:Y:S01]  /*00d0*/  LDG.E R2, desc[UR8][R2.64] ;  /* 0x0000000802027981 */ /* 0x000ea2000c1e1900 */
[----:B------:R-:W0:Y:S01]  /*00e0*/  S2UR UR5, SR_CgaCtaId ;  /* 0x00000000000579c3 */ /* 0x000e220000008800 */
[----:B------:R-:W-:Y:S02]  /*00f0*/  UMOV UR4, 0x400 ;  /* 0x0000040000047882 */ /* 0x000fe40000000000 */
[----:B0-----:R-:W-:-:S06]  /*0100*/  ULEA UR4, UR5, UR4, 0x18 ;  /* 0x0000000405047291 */ /* 0x001fcc000f8ec0ff */
[----:B------:R-:W-:-:S05]  /*0110*/  LEA R5, R7, UR4, 0x2 ;  /* 0x0000000407057c11 */ /* 0x000fca000f8e10ff */
[----:B--2---:R0:W-:Y:S02]  /*0120*/  STS [R5], R2 ;  /* 0x0000000205007388 */ /* 0x0041e40000000800 */
.L_x_4:
[----:B------:R-:W-:Y:S05]  /*0130*/  BSYNC.RECONVERGENT B0 ;  /* 0x0000000000007941 */ /* 0x000fea0003800200 */
.L_x_3:
[----:B------:R-:W-:Y:S01]  /*0140*/  BAR.SYNC.DEFER_BLOCKING 0x0 ;  /* 0x0000000000007b1d */ /* 0x000fe20000010000 */
[----:B------:R-:W-:-:S09]  /*0150*/  UISETP.GE.U32.AND UP0, UPT, UR7, 0x2, UPT ;  /* 0x000000020700788c */ /* 0x000fd2000bf06070 */
[----:B------:R-:W-:Y:S05]  /*0160*/  BRA.U !UP0, `(.L_x_5) ;  /* 0x0000000108607547 */ /* 0x000fea000b800000 */
[----:B------:R-:W-:Y:S01]  /*0170*/  IMAD.SHL.U32 R6, R7, 0x2, RZ ;  /* 0x0000000207067824 */ /* 0x000fe200078e00ff */
[----:B------:R-:W1:Y:S01]  /*0180*/  LDCU UR10, c[0x0][0x390] ;  /* 0x00007200ff0a77ac */ /* 0x000e620008000800 */
[----:B------:R-:W-:-:S05]  /*0190*/  UMOV UR6, 0x1 ;  /* 0x0000000100067882 */ /* 0x000fca0000000000 */
.L_x_8:
[----:B0-----:R-:W-:Y:S01]  /*01a0*/  IMAD R3, R6, UR6, RZ ;  /* 0x0000000606037c24 */ /* 0x001fe2000f8e02ff */
[----:B------:R-:W-:Y:S04]  /*01b0*/  BSSY.RECONVERGENT B0, `(.L_x_6) ;  /* 0x000000f000007945 */ /* 0x000fe80003800200 */
[----:B0-----:R-:W-:-:S05]  /*01c0*/  IADD3 R5, PT, PT, R3, UR6, RZ ;  /* 0x0000000603057c10 */ /* 0x001fca000fffe0ff */
[----:B------:R-:W-:-:S05]  /*01d0*/  IMAD.IADD R2, R0, 0x1, R5 ;  /* 0x0000000100027824 */ /* 0x000fca00078e0205 */
[----:B-1----:R-:W-:-:S04]  /*01e0*/  ISETP.GE.U32.AND P0, PT, R2, UR10, PT ;  /* 0x0000000a02007c0c */ /* 0x002fc8000bf06070 */
[----:B------:R-:W-:-:S13]  /*01f0*/  ISETP.GE.U32.OR P0, PT, R5, UR7, P0 ;  /* 0x0000000705007c0c */ /* 0x000fda0008706470 */
[----:B------:R-:W-:Y:S05]  /*0200*/  @P0 BRA `(.L_x_7) ;  /* 0x0000000000240947 */ /* 0x000fea0003800000 */
[----:B------:R-:W0:Y:S01]  /*0210*/  S2UR UR5, SR_CgaCtaId ;  /* 0x00000000000579c3 */ /* 0x000e220000008800 */
[----:B------:R-:W-:Y:S02]  /*0220*/  UMOV UR4, 0x400 ;  /* 0x0000040000047882 */ /* 0x000fe40000000000 */
[----:B0-----:R-:W-:-:S06]  /*0230*/  ULEA UR4, UR5, UR4, 0x18 ;  /* 0x0000000405047291 */ /* 0x001fcc000f8ec0ff */
[----:B------:R-:W-:Y:S02]  /*0240*/  LEA R2, R5, UR4, 0x2 ;  /* 0x0000000405027c11 */ /* 0x000fe4000f8e10ff */
[----:B------:R-:W-:-:S04]  /*0250*/  LEA R3, R3, UR4, 0x2 ;  /* 0x0000000403037c11 */ /* 0x000fc8000f8e10ff */
[----:B------:R-:W-:Y:S04]  /*0260*/  LDS R2, [R2] ;  /* 0x0000000002027984 */ /* 0x000fe80000000800 */
[----:B------:R-:W0:Y:S02]  /*0270*/  LDS R5, [R3] ;  /* 0x0000000003057984 */ /* 0x000e240000000800 */
[----:B0-----:R-:W-:-:S05]  /*0280*/  FADD R4, R2, R5 ;  /* 0x0000000502047221 */ /* 0x001fca0000000000 */
[----:B------:R0:W-:Y:S02]  /*0290*/  STS [R3], R4 ;  /* 0x0000000403007388 */ /* 0x0001e40000000800 */
.L_x_7:
[----:B------:R-:W-:Y:S05]  /*02a0*/  BSYNC.RECONVERGENT B0 ;  /* 0x0000000000007941 */ /* 0x000fea0003800200 */
.L_x_6:
[----:B------:R-:W-:Y:S01]  /*02b0*/  BAR.SYNC.DEFER_BLOCKING 0x0 ;  /* 0x0000000000007b1d */ /* 0x000fe20000010000 */
[----:B------:R-:W-:-:S04]  /*02c0*/  USHF.L.U32 UR6, UR6, 0x1, URZ ;  /* 0x0000000106067899 */ /* 0x000fc800080006ff */
[----:B------:R-:W-:-:S09]  /*02d0*/  UISETP.GE.U32.AND UP0, UPT, UR6, UR7, UPT ;  /* 0x000000070600728c */ /* 0x000fd2000bf06070 */
[----:B------:R-:W-:Y:S05]  /*02e0*/  BRA.U !UP0, `(.L_x_8) ;  /* 0xfffffffd08ac7547 */ /* 0x000fea000b83ffff */
.L_x_5:
[----:B------:R-:W-:-:S13]  /*02f0*/  ISETP.NE.AND P0, PT, R7, RZ, PT ;  /* 0x000000ff0700720c */ /* 0x000fda0003f05270 */
        /* <DEDUP_REMOVED lines=9> */
.L_x_9:
        /* <DEDUP_REMOVED lines=15> */
.L_x_14:


//--------------------- .text._Z7kernel1PfS_i     --------------------------
	.section	.text._Z7kernel1PfS_i,"ax",@progbits
	.align	128
        .global         _Z7kernel1PfS_i
        .type           _Z7kernel1PfS_i,@function
        .size           _Z7kernel1PfS_i,(.L_x_15 - _Z7kernel1PfS_i)
        .other          _Z7kernel1PfS_i,@"STO_CUDA_ENTRY STV_DEFAULT"
_Z7kernel1PfS_i:
.text._Z7kernel1PfS_i:
        /* <DEDUP_REMOVED lines=12> */
[----:B------:R-:W-:Y:S01]  /*00c0*/  UMOV UR4, 0x400 ;  /* 0x0000040000047882 */ /* 0x000fe20000000000 */
[----:B------:R-:W-:Y:S01]  /*00d0*/  UISETP.GE.U32.AND UP0, UPT, UR8, 0x2, UPT ;  /* 0x000000020800788c */ /* 0x000fe2000bf06070 */
[----:B------:R-:W-:Y:S01]  /*00e0*/  ISETP.NE.AND P1, PT, R4, RZ, PT ;  /* 0x000000ff0400720c */ /* 0x000fe20003f25270 */
[----:B0-----:R-:W-:-:S06]  /*00f0*/  ULEA UR4, UR5, UR4, 0x18 ;  /* 0x0000000405047291 */ /* 0x001fcc000f8ec0ff */
[----:B------:R-:W-:-:S05]  /*0100*/  LEA R0, R4, UR4, 0x2 ;  /* 0x0000000404007c11 */ /* 0x000fca000f8e10ff */
[----:B--2---:R0:W-:Y:S01]  /*0110*/  @!P0 STS [R0], R3 ;  /* 0x0000000300008388 */ /* 0x0041e20000000800 */
[----:B------:R-:W-:Y:S06]  /*0120*/  BAR.SYNC.DEFER_BLOCKING 0x0 ;  /* 0x0000000000007b1d */ /* 0x000fec0000010000 */
[----:B------:R-:W-:Y:S05]  /*0130*/  BRA.U !UP0, `(.L_x_10) ;  /* 0x0000000108447547 */ /* 0x000fea000b800000 */
[----:B------:R-:W-:Y:S01]  /*0140*/  IMAD.MOV.U32 R2, RZ, RZ, 0x1 ;  /* 0x00000001ff027424 */ /* 0x000fe200078e00ff */
[----:B------:R-:W1:Y:S01]  /*0150*/  LDCU UR4, c[0x0][0x390] ;  /* 0x00007200ff0477ac */ /* 0x000e620008000800 */
[----:B------:R-:W-:-:S05]  /*0160*/  NOP ;  /* 0x0000000000007918 */ /* 0x000fca0000000000 */
.L_x_11:
[----:B------:R-:W-:Y:S02]  /*0170*/  IMAD.SHL.U32 R6, R2, 0x2, RZ ;  /* 0x0000000202067824 */ /* 0x000fe400078e00ff */
[----:B------:R-:W-:-:S03]  /*0180*/  IMAD.IADD R7, R5, 0x1, R2 ;  /* 0x0000000105077824 */ /* 0x000fc600078e0202 */
[----:B0-----:R-:W-:-:S04]  /*0190*/  IADD3 R3, PT, PT, R6, -0x1, RZ ;  /* 0xffffffff06037810 */ /* 0x001fc80007ffe0ff */
[----:B------:R-:W-:-:S04]  /*01a0*/  LOP3.LUT P0, RZ, R3, R4, RZ, 0xc0, !PT ;  /* 0x0000000403ff7212 */ /* 0x000fc8000780c0ff */
[----:B-1----:R-:W-:-:S13]  /*01b0*/  ISETP.GE.U32.OR P0, PT, R7, UR4, P0 ;  /* 0x0000000407007c0c */ /* 0x002fda0008706470 */
[----:B------:R-:W-:Y:S02]  /*01c0*/  @!P0 LEA R3, R2, R0, 0x2 ;  /* 0x0000000002038211 */ /* 0x000fe400078e10ff */
[----:B------:R-:W-:Y:S04]  /*01d0*/  @!P0 LDS R2, [R0] ;  /* 0x0000000000028984 */ /* 0x000fe80000000800 */
[----:B------:R-:W0:Y:S02]  /*01e0*/  @!P0 LDS R3, [R3] ;  /* 0x0000000003038984 */ /* 0x000e240000000800 */
[----:B0-----:R-:W-:Y:S01]  /*01f0*/  @!P0 FADD R7, R3, R2 ;  /* 0x0000000203078221 */ /* 0x001fe20000000000 */
[----:B------:R-:W-:-:S04]  /*0200*/  IMAD.MOV.U32 R2, RZ, RZ, R6 ;  /* 0x000000ffff027224 */ /* 0x000fc800078e0006 */
[----:B------:R2:W-:Y:S01]  /*0210*/  @!P0 STS [R0], R7 ;  /* 0x0000000700008388 */ /* 0x0005e20000000800 */
[----:B------:R-:W-:Y:S01]  /*0220*/  BAR.SYNC.DEFER_BLOCKING 0x0 ;  /* 0x0000000000007b1d */ /* 0x000fe20000010000 */
[----:B------:R-:W-:-:S13]  /*0230*/  ISETP.GE.U32.AND P0, PT, R6, UR8, PT ;  /* 0x0000000806007c0c */ /* 0x000fda000bf06070 */
[----:B--2---:R-:W-:Y:S05]  /*0240*/  @!P0 BRA `(.L_x_11) ;  /* 0xfffffffc00c88947 */ /* 0x004fea000383ffff */
.L_x_10:
        /* <DEDUP_REMOVED lines=9> */
.L_x_12:
        /* <DEDUP_REMOVED lines=10> */
.L_x_15:


//--------------------- .nv.shared._Z7kernel3PfS_i --------------------------
	.section	.nv.shared._Z7kernel3PfS_i,"aw",@nobits
	.sectionflags	@""
	.align	4
.nv.shared._Z7kernel3PfS_i:
	.zero		3072


//--------------------- .nv.shared.reserved.0     --------------------------
	.section	.nv.shared.reserved.0,"aw",@nobits
	.weak		__nv_reservedSMEM_offset_0_alias
	.size		__nv_reservedSMEM_offset_0_alias, 0, 64
	.other		__nv_reservedSMEM_offset_0_alias,@"STO_CUDA_RESERVED_SHARED STV_DEFAULT"
__nv_reservedSMEM_offset_0_alias:
	.zero		0
	.zero		64


//--------------------- .nv.shared._Z7kernel2PfS_i --------------------------
	.section	.nv.shared._Z7kernel2PfS_i,"aw",@nobits
	.sectionflags	@""
	.align	4
.nv.shared._Z7kernel2PfS_i:
	.zero		3072


//--------------------- .nv.shared._Z7kernel1PfS_i --------------------------
	.section	.nv.shared._Z7kernel1PfS_i,"aw",@nobits
	.sectionflags	@""
	.align	4
.nv.shared._Z7kernel1PfS_i:
	.zero		3072


//--------------------- .nv.constant0._Z7kernel3PfS_i --------------------------
	.section	.nv.constant0._Z7kernel3PfS_i,"a",@progbits
	.sectionflags	@""
	.align	4
.nv.constant0._Z7kernel3PfS_i:
	.zero		916


//--------------------- .nv.constant0._Z7kernel2PfS_i --------------------------
	.section	.nv.constant0._Z7kernel2PfS_i,"a",@progbits
	.sectionflags	@""
	.align	4
.nv.constant0._Z7kernel2PfS_i:
	.zero		916


//--------------------- .nv.constant0._Z7kernel1PfS_i --------------------------
	.section	.nv.constant0._Z7kernel1PfS_i,"a",@progbits
	.sectionflags	@""
	.align	4
.nv.constant0._Z7kernel1PfS_i:
	.zero		916


//--------------------- SYMBOLS --------------------------

	.type		.nv.reservedSmem.offset0,@object
	.size		.nv.reservedSmem.offset0,0x4
	.type		.nv.reservedSmem.cap,@object
	.size		.nv.reservedSmem.cap,0x4
